//
// Generated by NVIDIA NVVM Compiler
//
// Compiler Build ID: CL-36424714
// Cuda compilation tools, release 13.0, V13.0.88
// Based on NVVM 20.0.0
//

.version 9.0
.target sm_100
.address_size 64

	// .globl	_Z3addPiS_S_i

.visible .entry _Z3addPiS_S_i(
	.param .u64 .ptr .align 1 _Z3addPiS_S_i_param_0,
	.param .u64 .ptr .align 1 _Z3addPiS_S_i_param_1,
	.param .u64 .ptr .align 1 _Z3addPiS_S_i_param_2,
	.param .u32 _Z3addPiS_S_i_param_3
)
{
	.reg .pred 	%p<2>;
	.reg .b32 	%r<9>;
	.reg .b64 	%rd<11>;

	ld.param.u64 	%rd1, [_Z3addPiS_S_i_param_0];
	ld.param.u64 	%rd2, [_Z3addPiS_S_i_param_1];
	ld.param.u64 	%rd3, [_Z3addPiS_S_i_param_2];
	ld.param.u32 	%r2, [_Z3addPiS_S_i_param_3];
	mov.u32 	%r3, %tid.x;
	mov.u32 	%r4, %ctaid.x;
	mov.u32 	%r5, %ntid.x;
	mad.lo.s32 	%r1, %r4, %r5, %r3;
	setp.ge.s32 	%p1, %r1, %r2;
	@%p1 bra 	$L__BB0_2;
	cvta.to.global.u64 	%rd4, %rd1;
	cvta.to.global.u64 	%rd5, %rd2;
	cvta.to.global.u64 	%rd6, %rd3;
	mul.wide.s32 	%rd7, %r1, 4;
	add.s64 	%rd8, %rd4, %rd7;
	ld.global.u32 	%r6, [%rd8];
	add.s64 	%rd9, %rd5, %rd7;
	ld.global.u32 	%r7, [%rd9];
	add.s32 	%r8, %r7, %r6;
	add.s64 	%rd10, %rd6, %rd7;
	st.global.u32 	[%rd10], %r8;
$L__BB0_2:
	ret;

}


// ===== COMPILED SASS (sm_100) =====

	.target	sm_100

	.elftype	@"ET_EXEC"


//--------------------- .note.nv.tkinfo           --------------------------
	.section	.note.nv.tkinfo,"",@"SHT_NOTE"
	.sectionflags	@"SHF_NOTE_NV_TKINFO"
	.tkinfo
        /*0018*/ 	.word	0x00000002
        /*0030*/ 	.string	""
        /*0030*/ 	.string	"ptxas"
        /*0030*/ 	.string	"Cuda compilation tools, release 13.0, V13.0.88"
        /*0030*/ 	.string	"Build cuda_13.0.r13.0/compiler.36424714_0"
        /*0030*/ 	.string	"-arch sm_100 -m 64 "



//--------------------- .note.nv.cuinfo           --------------------------
	.section	.note.nv.cuinfo,"",@"SHT_NOTE"
	.sectionflags	@"SHF_NOTE_NV_CUINFO"
        /*0018*/ 	.short	0x0002
        /*001a*/ 	.short	0x0064
        /*001c*/ 	.short	0x0082
	.zero		2


//--------------------- .nv.info                  --------------------------
	.section	.nv.info,"",@"SHT_CUDA_INFO"
	.align	4


	//----- nvinfo : EIATTR_REGCOUNT
	.align		4
        /*0000*/ 	.byte	0x04, 0x2f
        /*0002*/ 	.short	(.L_1 - .L_0)
	.align		4
.L_0:
        /*0004*/ 	.word	index@(_Z3addPiS_S_i)
        /*0008*/ 	.word	0x0000000c


	//----- nvinfo : EIATTR_FRAME_SIZE
	.align		4
.L_1:
        /*000c*/ 	.byte	0x04, 0x11
        /*000e*/ 	.short	(.L_3 - .L_2)
	.align		4
.L_2:
        /*0010*/ 	.word	index@(_Z3addPiS_S_i)
        /*0014*/ 	.word	0x00000000


	//----- nvinfo : EIATTR_MIN_STACK_SIZE
	.align		4
.L_3:
        /*0018*/ 	.byte	0x04, 0x12
        /*001a*/ 	.short	(.L_5 - .L_4)
	.align		4
.L_4:
        /*001c*/ 	.word	index@(_Z3addPiS_S_i)
        /*0020*/ 	.word	0x00000000
.L_5:


//--------------------- .nv.compat                --------------------------
	.section	.nv.compat,"",@"SHT_CUDA_COMPAT_INFO"
	.align	4
        /*0000*/ 	.byte	0x02, 0x09, 0x00, 0x00, 0x02, 0x02, 0x01, 0x00, 0x02, 0x05, 0x05, 0x00, 0x03, 0x07, 0x01, 0x01
        /*0010*/ 	.byte	0x02, 0x03, 0x00, 0x00, 0x02, 0x06, 0x01, 0x00, 0x04, 0x0b, 0x08, 0x00, 0x09, 0x00, 0x00, 0x00
        /*0020*/ 	.byte	0x00, 0x00, 0x00, 0x00


//--------------------- .nv.info._Z3addPiS_S_i    --------------------------
	.section	.nv.info._Z3addPiS_S_i,"",@"SHT_CUDA_INFO"
	.sectionflags	@""
	.align	4


	//----- nvinfo : EIATTR_CUDA_API_VERSION
	.align		4
        /*0000*/ 	.byte	0x04, 0x37
        /*0002*/ 	.short	(.L_7 - .L_6)
.L_6:
        /*0004*/ 	.word	0x00000082


	//----- nvinfo : EIATTR_KPARAM_INFO
	.align		4
.L_7:
        /*0008*/ 	.byte	0x04, 0x17
        /*000a*/ 	.short	(.L_9 - .L_8)
.L_8:
        /*000c*/ 	.word	0x00000000
        /*0010*/ 	.short	0x0003
        /*0012*/ 	.short	0x0018
        /*0014*/ 	.byte	0x00, 0xf0, 0x11, 0x00


	//----- nvinfo : EIATTR_KPARAM_INFO
	.align		4
.L_9:
        /*0018*/ 	.byte	0x04, 0x17
        /*001a*/ 	.short	(.L_11 - .L_10)
.L_10:
        /*001c*/ 	.word	0x00000000
        /*0020*/ 	.short	0x0002
        /*0022*/ 	.short	0x0010
        /*0024*/ 	.byte	0x00, 0xf5, 0x21, 0x00


	//----- nvinfo : EIATTR_KPARAM_INFO
	.align		4
.L_11:
        /*0028*/ 	.byte	0x04, 0x17
        /*002a*/ 	.short	(.L_13 - .L_12)
.L_12:
        /*002c*/ 	.word	0x00000000
        /*0030*/ 	.short	0x0001
        /*0032*/ 	.short	0x0008
        /*0034*/ 	.byte	0x00, 0xf5, 0x21, 0x00


	//----- nvinfo : EIATTR_KPARAM_INFO
	.align		4
.L_13:
        /*0038*/ 	.byte	0x04, 0x17
        /*003a*/ 	.short	(.L_15 - .L_14)
.L_14:
        /*003c*/ 	.word	0x00000000
        /*0040*/ 	.short	0x0000
        /*0042*/ 	.short	0x0000
        /*0044*/ 	.byte	0x00, 0xf5, 0x21, 0x00


	//----- nvinfo : EIATTR_SPARSE_MMA_MASK
	.align		4
.L_15:
        /*0048*/ 	.byte	0x03, 0x50
        /*004a*/ 	.short	0x0000


	//----- nvinfo : EIATTR_MAXREG_COUNT
	.align		4
        /*004c*/ 	.byte	0x03, 0x1b
        /*004e*/ 	.short	0x00ff


	//----- nvinfo : EIATTR_MERCURY_ISA_VERSION
	.align		4
        /*0050*/ 	.byte	0x03, 0x5f
        /*0052*/ 	.short	0x0101


	//----- nvinfo : EIATTR_VRC_CTA_INIT_COUNT
	.align		4
        /*0054*/ 	.byte	0x02, 0x4a
	.zero		1
	.zero		1


	//----- nvinfo : EIATTR_EXIT_INSTR_OFFSETS
	.align		4
        /*0058*/ 	.byte	0x04, 0x1c
        /*005a*/ 	.short	(.L_17 - .L_16)


	//   ....[0]....
.L_16:
        /*005c*/ 	.word	0x00000070


	//   ....[1]....
        /*0060*/ 	.word	0x00000130


	//----- nvinfo : EIATTR_CBANK_PARAM_SIZE
	.align		4
.L_17:
        /*0064*/ 	.byte	0x03, 0x19
        /*0066*/ 	.short	0x001c


	//----- nvinfo : EIATTR_PARAM_CBANK
	.align		4
        /*0068*/ 	.byte	0x04, 0x0a
        /*006a*/ 	.short	(.L_19 - .L_18)
	.align		4
.L_18:
        /*006c*/ 	.word	index@(.nv.constant0._Z3addPiS_S_i)
        /*0070*/ 	.short	0x0380
        /*0072*/ 	.short	0x001c


	//----- nvinfo : EIATTR_SW_WAR
	.align		4
.L_19:
        /*0074*/ 	.byte	0x04, 0x36
        /*0076*/ 	.short	(.L_21 - .L_20)
.L_20:
        /*0078*/ 	.word	0x00000008
.L_21:


//--------------------- .nv.callgraph             --------------------------
	.section	.nv.callgraph,"",@"SHT_CUDA_CALLGRAPH"
	.align	4
	.sectionentsize	8
	.align		4
        /*0000*/ 	.word	0x00000000
	.align		4
        /*0004*/ 	.word	0xffffffff
	.align		4
        /*0008*/ 	.word	0x00000000
	.align		4
        /*000c*/ 	.word	0xfffffffe
	.align		4
        /*0010*/ 	.word	0x00000000
	.align		4
        /*0014*/ 	.word	0xfffffffd
	.align		4
        /*0018*/ 	.word	0x00000000
	.align		4
        /*001c*/ 	.word	0xfffffffc


//--------------------- .text._Z3addPiS_S_i       --------------------------
	.section	.text._Z3addPiS_S_i,"ax",@progbits
	.align	128
        .global         _Z3addPiS_S_i
        .type           _Z3addPiS_S_i,@function
        .size           _Z3addPiS_S_i,(.L_x_1 - _Z3addPiS_S_i)
        .other          _Z3addPiS_S_i,@"STO_CUDA_ENTRY STV_DEFAULT"
_Z3addPiS_S_i:
.text._Z3addPiS_S_i:
[----:B------:R-:W-:Y:S01]  /*0000*/  LDC R1, c[0x0][0x37c] ;  /* 0x0000df00ff017b82 */ /* 0x000fe20000000800 */
[----:B------:R-:W0:Y:S07]  /*0010*/  S2R R9, SR_TID.X ;  /* 0x0000000000097919 */ /* 0x000e2e0000002100 */
[----:B------:R-:W0:Y:S01]  /*0020*/  S2UR UR4, SR_CTAID.X ;  /* 0x00000000000479c3 */ /* 0x000e220000002500 */
[----:B------:R-:W1:Y:S07]  /*0030*/  LDCU UR5, c[0x0][0x398] ;  /* 0x00007300ff0577ac */ /* 0x000e6e0008000800 */
[----:B------:R-:W0:Y:S02]  /*0040*/  LDC R0, c[0x0][0x360] ;  /* 0x0000d800ff007b82 */ /* 0x000e240000000800 */
[----:B0-----:R-:W-:-:S05]  /*0050*/  IMAD R9, R0, UR4, R9 ;  /* 0x0000000400097c24 */ /* 0x001fca000f8e0209 */
[----:B-1----:R-:W-:-:S13]  /*0060*/  ISETP.GE.AND P0, PT, R9, UR5, PT ;  /* 0x0000000509007c0c */ /* 0x002fda000bf06270 */
[----:B------:R-:W-:Y:S05]  /*0070*/  @P0 EXIT ;  /* 0x000000000000094d */ /* 0x000fea0003800000 */
[----:B------:R-:W0:Y:S01]  /*0080*/  LDC.64 R2, c[0x0][0x380] ;  /* 0x0000e000ff027b82 */ /* 0x000e220000000a00 */
[----:B------:R-:W1:Y:S07]  /*0090*/  LDCU.64 UR4, c[0x0][0x358] ;  /* 0x00006b00ff0477ac */ /* 0x000e6e0008000a00 */
[----:B------:R-:W2:Y:S08]  /*00a0*/  LDC.64 R4, c[0x0][0x388] ;  /* 0x0000e200ff047b82 */ /* 0x000eb00000000a00 */
[----:B------:R-:W3:Y:S01]  /*00b0*/  LDC.64 R6, c[0x0][0x390] ;  /* 0x0000e400ff067b82 */ /* 0x000ee20000000a00 */
[----:B0-----:R-:W-:-:S06]  /*00c0*/  IMAD.WIDE R2, R9, 0x4, R2 ;  /* 0x0000000409027825 */ /* 0x001fcc00078e0202 */
[----:B-1----:R-:W4:Y:S01]  /*00d0*/  LDG.E R2, desc[UR4][R2.64] ;  /* 0x0000000402027981 */ /* 0x002f22000c1e1900 */
[----:B--2---:R-:W-:-:S06]  /*00e0*/  IMAD.WIDE R4, R9, 0x4, R4 ;  /* 0x0000000409047825 */ /* 0x004fcc00078e0204 */
[----:B------:R-:W4:Y:S01]  /*00f0*/  LDG.E R5, desc[UR4][R4.64] ;  /* 0x0000000404057981 */ /* 0x000f22000c1e1900 */
[----:B---3--:R-:W-:Y:S01]  /*0100*/  IMAD.WIDE R6, R9, 0x4, R6 ;  /* 0x0000000409067825 */ /* 0x008fe200078e0206 */
[----:B----4-:R-:W-:-:S05]  /*0110*/  IADD3 R9, PT, PT, R2, R5, RZ ;  /* 0x0000000502097210 */ /* 0x010fca0007ffe0ff */
[----:B------:R-:W-:Y:S01]  /*0120*/  STG.E desc[UR4][R6.64], R9 ;  /* 0x0000000906007986 */ /* 0x000fe2000c101904 */
[----:B------:R-:W-:Y:S05]  /*0130*/  EXIT ;  /* 0x000000000000794d */ /* 0x000fea0003800000 */
.L_x_0:
[----:B------:R-:W-:-:S00]  /*0140*/  BRA `(.L_x_0) ;  /* 0xfffffffc00fc7947 */ /* 0x000fc0000383ffff */
[----:B------:R-:W-:-:S00]  /*0150*/  NOP ;  /* 0x0000000000007918 */ /* 0x000fc00000000000 */
        /* <DEDUP_REMOVED lines=10> */
.L_x_1:


//--------------------- .nv.shared.reserved.0     --------------------------
	.section	.nv.shared.reserved.0,"aw",@nobits
	.weak		__nv_reservedSMEM_offset_0_alias
	.size		__nv_reservedSMEM_offset_0_alias, 0, 64
	.other		__nv_reservedSMEM_offset_0_alias,@"STO_CUDA_RESERVED_SHARED STV_DEFAULT"
__nv_reservedSMEM_offset_0_alias:
	.zero		0
	.zero		64


//--------------------- .nv.constant0._Z3addPiS_S_i --------------------------
	.section	.nv.constant0._Z3addPiS_S_i,"a",@progbits
	.sectionflags	@""
	.align	4
.nv.constant0._Z3addPiS_S_i:
	.zero		924


//--------------------- SYMBOLS --------------------------

	.type		.nv.reservedSmem.offset0,@object
	.size		.nv.reservedSmem.offset0,0x4
